//
// Generated by NVIDIA NVVM Compiler
//
// Compiler Build ID: CL-36424714
// Cuda compilation tools, release 13.0, V13.0.88
// Based on NVVM 20.0.0
//

.version 9.0
.target sm_100
.address_size 64

	// .globl	_Z20add_floats_of_lengthPfS_S_i

.visible .entry _Z20add_floats_of_lengthPfS_S_i(
	.param .u64 .ptr .align 1 _Z20add_floats_of_lengthPfS_S_i_param_0,
	.param .u64 .ptr .align 1 _Z20add_floats_of_lengthPfS_S_i_param_1,
	.param .u64 .ptr .align 1 _Z20add_floats_of_lengthPfS_S_i_param_2,
	.param .u32 _Z20add_floats_of_lengthPfS_S_i_param_3
)
{
	.reg .pred 	%p<7>;
	.reg .b32 	%r<31>;
	.reg .b32 	%f<16>;
	.reg .b64 	%rd<25>;

	ld.param.u64 	%rd4, [_Z20add_floats_of_lengthPfS_S_i_param_0];
	ld.param.u64 	%rd5, [_Z20add_floats_of_lengthPfS_S_i_param_1];
	ld.param.u64 	%rd6, [_Z20add_floats_of_lengthPfS_S_i_param_2];
	ld.param.u32 	%r12, [_Z20add_floats_of_lengthPfS_S_i_param_3];
	cvta.to.global.u64 	%rd1, %rd6;
	cvta.to.global.u64 	%rd2, %rd5;
	cvta.to.global.u64 	%rd3, %rd4;
	mov.u32 	%r13, %ntid.x;
	mov.u32 	%r14, %nctaid.x;
	mul.lo.s32 	%r1, %r13, %r14;
	mov.u32 	%r15, %ctaid.x;
	mov.u32 	%r16, %tid.x;
	mad.lo.s32 	%r29, %r15, %r13, %r16;
	setp.ge.s32 	%p1, %r29, %r12;
	@%p1 bra 	$L__BB0_7;
	add.s32 	%r17, %r29, %r1;
	max.s32 	%r18, %r12, %r17;
	setp.lt.s32 	%p2, %r17, %r12;
	selp.u32 	%r19, 1, 0, %p2;
	add.s32 	%r20, %r17, %r19;
	sub.s32 	%r21, %r18, %r20;
	div.u32 	%r22, %r21, %r1;
	add.s32 	%r3, %r22, %r19;
	and.b32  	%r23, %r3, 3;
	setp.eq.s32 	%p3, %r23, 3;
	@%p3 bra 	$L__BB0_4;
	add.s32 	%r24, %r3, 1;
	and.b32  	%r25, %r24, 3;
	neg.s32 	%r27, %r25;
$L__BB0_3:
	.pragma "nounroll";
	mul.wide.s32 	%rd7, %r29, 4;
	add.s64 	%rd8, %rd1, %rd7;
	add.s64 	%rd9, %rd2, %rd7;
	add.s64 	%rd10, %rd3, %rd7;
	ld.global.f32 	%f1, [%rd10];
	ld.global.f32 	%f2, [%rd9];
	add.f32 	%f3, %f1, %f2;
	st.global.f32 	[%rd8], %f3;
	add.s32 	%r29, %r29, %r1;
	add.s32 	%r27, %r27, 1;
	setp.ne.s32 	%p4, %r27, 0;
	@%p4 bra 	$L__BB0_3;
$L__BB0_4:
	setp.lt.u32 	%p5, %r3, 3;
	@%p5 bra 	$L__BB0_7;
	mul.wide.s32 	%rd15, %r1, 4;
	shl.b32 	%r26, %r1, 2;
$L__BB0_6:
	mul.wide.s32 	%rd11, %r29, 4;
	add.s64 	%rd12, %rd3, %rd11;
	ld.global.f32 	%f4, [%rd12];
	add.s64 	%rd13, %rd2, %rd11;
	ld.global.f32 	%f5, [%rd13];
	add.f32 	%f6, %f4, %f5;
	add.s64 	%rd14, %rd1, %rd11;
	st.global.f32 	[%rd14], %f6;
	add.s64 	%rd16, %rd12, %rd15;
	ld.global.f32 	%f7, [%rd16];
	add.s64 	%rd17, %rd13, %rd15;
	ld.global.f32 	%f8, [%rd17];
	add.f32 	%f9, %f7, %f8;
	add.s64 	%rd18, %rd14, %rd15;
	st.global.f32 	[%rd18], %f9;
	add.s64 	%rd19, %rd16, %rd15;
	ld.global.f32 	%f10, [%rd19];
	add.s64 	%rd20, %rd17, %rd15;
	ld.global.f32 	%f11, [%rd20];
	add.f32 	%f12, %f10, %f11;
	add.s64 	%rd21, %rd18, %rd15;
	st.global.f32 	[%rd21], %f12;
	add.s64 	%rd22, %rd19, %rd15;
	ld.global.f32 	%f13, [%rd22];
	add.s64 	%rd23, %rd20, %rd15;
	ld.global.f32 	%f14, [%rd23];
	add.f32 	%f15, %f13, %f14;
	add.s64 	%rd24, %rd21, %rd15;
	st.global.f32 	[%rd24], %f15;
	add.s32 	%r29, %r26, %r29;
	setp.lt.s32 	%p6, %r29, %r12;
	@%p6 bra 	$L__BB0_6;
$L__BB0_7:
	ret;

}


// ===== COMPILED SASS (sm_100) =====

	.target	sm_100

	.elftype	@"ET_EXEC"


//--------------------- .note.nv.tkinfo           --------------------------
	.section	.note.nv.tkinfo,"",@"SHT_NOTE"
	.sectionflags	@"SHF_NOTE_NV_TKINFO"
	.tkinfo
        /*0018*/ 	.word	0x00000002
        /*0030*/ 	.string	""
        /*0030*/ 	.string	"ptxas"
        /*0030*/ 	.string	"Cuda compilation tools, release 13.0, V13.0.88"
        /*0030*/ 	.string	"Build cuda_13.0.r13.0/compiler.36424714_0"
        /*0030*/ 	.string	"-arch sm_100 -m 64 "



//--------------------- .note.nv.cuinfo           --------------------------
	.section	.note.nv.cuinfo,"",@"SHT_NOTE"
	.sectionflags	@"SHF_NOTE_NV_CUINFO"
        /*0018*/ 	.short	0x0002
        /*001a*/ 	.short	0x0064
        /*001c*/ 	.short	0x0082
	.zero		2


//--------------------- .nv.info                  --------------------------
	.section	.nv.info,"",@"SHT_CUDA_INFO"
	.align	4


	//----- nvinfo : EIATTR_REGCOUNT
	.align		4
        /*0000*/ 	.byte	0x04, 0x2f
        /*0002*/ 	.short	(.L_1 - .L_0)
	.align		4
.L_0:
        /*0004*/ 	.word	index@(_Z20add_floats_of_lengthPfS_S_i)
        /*0008*/ 	.word	0x0000001a


	//----- nvinfo : EIATTR_FRAME_SIZE
	.align		4
.L_1:
        /*000c*/ 	.byte	0x04, 0x11
        /*000e*/ 	.short	(.L_3 - .L_2)
	.align		4
.L_2:
        /*0010*/ 	.word	index@(_Z20add_floats_of_lengthPfS_S_i)
        /*0014*/ 	.word	0x00000000


	//----- nvinfo : EIATTR_MIN_STACK_SIZE
	.align		4
.L_3:
        /*0018*/ 	.byte	0x04, 0x12
        /*001a*/ 	.short	(.L_5 - .L_4)
	.align		4
.L_4:
        /*001c*/ 	.word	index@(_Z20add_floats_of_lengthPfS_S_i)
        /*0020*/ 	.word	0x00000000
.L_5:


//--------------------- .nv.compat                --------------------------
	.section	.nv.compat,"",@"SHT_CUDA_COMPAT_INFO"
	.align	4
        /*0000*/ 	.byte	0x02, 0x09, 0x00, 0x00, 0x02, 0x02, 0x01, 0x00, 0x02, 0x05, 0x05, 0x00, 0x03, 0x07, 0x01, 0x01
        /*0010*/ 	.byte	0x02, 0x03, 0x00, 0x00, 0x02, 0x06, 0x01, 0x00, 0x04, 0x0b, 0x08, 0x00, 0x09, 0x00, 0x00, 0x00
        /*0020*/ 	.byte	0x00, 0x00, 0x00, 0x00


//--------------------- .nv.info._Z20add_floats_of_lengthPfS_S_i --------------------------
	.section	.nv.info._Z20add_floats_of_lengthPfS_S_i,"",@"SHT_CUDA_INFO"
	.sectionflags	@""
	.align	4


	//----- nvinfo : EIATTR_CUDA_API_VERSION
	.align		4
        /*0000*/ 	.byte	0x04, 0x37
        /*0002*/ 	.short	(.L_7 - .L_6)
.L_6:
        /*0004*/ 	.word	0x00000082


	//----- nvinfo : EIATTR_KPARAM_INFO
	.align		4
.L_7:
        /*0008*/ 	.byte	0x04, 0x17
        /*000a*/ 	.short	(.L_9 - .L_8)
.L_8:
        /*000c*/ 	.word	0x00000000
        /*0010*/ 	.short	0x0003
        /*0012*/ 	.short	0x0018
        /*0014*/ 	.byte	0x00, 0xf0, 0x11, 0x00


	//----- nvinfo : EIATTR_KPARAM_INFO
	.align		4
.L_9:
        /*0018*/ 	.byte	0x04, 0x17
        /*001a*/ 	.short	(.L_11 - .L_10)
.L_10:
        /*001c*/ 	.word	0x00000000
        /*0020*/ 	.short	0x0002
        /*0022*/ 	.short	0x0010
        /*0024*/ 	.byte	0x00, 0xf5, 0x21, 0x00


	//----- nvinfo : EIATTR_KPARAM_INFO
	.align		4
.L_11:
        /*0028*/ 	.byte	0x04, 0x17
        /*002a*/ 	.short	(.L_13 - .L_12)
.L_12:
        /*002c*/ 	.word	0x00000000
        /*0030*/ 	.short	0x0001
        /*0032*/ 	.short	0x0008
        /*0034*/ 	.byte	0x00, 0xf5, 0x21, 0x00


	//----- nvinfo : EIATTR_KPARAM_INFO
	.align		4
.L_13:
        /*0038*/ 	.byte	0x04, 0x17
        /*003a*/ 	.short	(.L_15 - .L_14)
.L_14:
        /*003c*/ 	.word	0x00000000
        /*0040*/ 	.short	0x0000
        /*0042*/ 	.short	0x0000
        /*0044*/ 	.byte	0x00, 0xf5, 0x21, 0x00


	//----- nvinfo : EIATTR_SPARSE_MMA_MASK
	.align		4
.L_15:
        /*0048*/ 	.byte	0x03, 0x50
        /*004a*/ 	.short	0x0000


	//----- nvinfo : EIATTR_MAXREG_COUNT
	.align		4
        /*004c*/ 	.byte	0x03, 0x1b
        /*004e*/ 	.short	0x00ff


	//----- nvinfo : EIATTR_MERCURY_ISA_VERSION
	.align		4
        /*0050*/ 	.byte	0x03, 0x5f
        /*0052*/ 	.short	0x0101


	//----- nvinfo : EIATTR_VRC_CTA_INIT_COUNT
	.align		4
        /*0054*/ 	.byte	0x02, 0x4a
	.zero		1
	.zero		1


	//----- nvinfo : EIATTR_EXIT_INSTR_OFFSETS
	.align		4
        /*0058*/ 	.byte	0x04, 0x1c
        /*005a*/ 	.short	(.L_17 - .L_16)


	//   ....[0]....
.L_16:
        /*005c*/ 	.word	0x00000090


	//   ....[1]....
        /*0060*/ 	.word	0x000003a0


	//   ....[2]....
        /*0064*/ 	.word	0x000005d0


	//----- nvinfo : EIATTR_CRS_STACK_SIZE
	.align		4
.L_17:
        /*0068*/ 	.byte	0x04, 0x1e
        /*006a*/ 	.short	(.L_19 - .L_18)
.L_18:
        /*006c*/ 	.word	0x00000000


	//----- nvinfo : EIATTR_CBANK_PARAM_SIZE
	.align		4
.L_19:
        /*0070*/ 	.byte	0x03, 0x19
        /*0072*/ 	.short	0x001c


	//----- nvinfo : EIATTR_PARAM_CBANK
	.align		4
        /*0074*/ 	.byte	0x04, 0x0a
        /*0076*/ 	.short	(.L_21 - .L_20)
	.align		4
.L_20:
        /*0078*/ 	.word	index@(.nv.constant0._Z20add_floats_of_lengthPfS_S_i)
        /*007c*/ 	.short	0x0380
        /*007e*/ 	.short	0x001c


	//----- nvinfo : EIATTR_SW_WAR
	.align		4
.L_21:
        /*0080*/ 	.byte	0x04, 0x36
        /*0082*/ 	.short	(.L_23 - .L_22)
.L_22:
        /*0084*/ 	.word	0x00000008
.L_23:


//--------------------- .nv.callgraph             --------------------------
	.section	.nv.callgraph,"",@"SHT_CUDA_CALLGRAPH"
	.align	4
	.sectionentsize	8
	.align		4
        /*0000*/ 	.word	0x00000000
	.align		4
        /*0004*/ 	.word	0xffffffff
	.align		4
        /*0008*/ 	.word	0x00000000
	.align		4
        /*000c*/ 	.word	0xfffffffe
	.align		4
        /*0010*/ 	.word	0x00000000
	.align		4
        /*0014*/ 	.word	0xfffffffd
	.align		4
        /*0018*/ 	.word	0x00000000
	.align		4
        /*001c*/ 	.word	0xfffffffc


//--------------------- .text._Z20add_floats_of_lengthPfS_S_i --------------------------
	.section	.text._Z20add_floats_of_lengthPfS_S_i,"ax",@progbits
	.align	128
        .global         _Z20add_floats_of_lengthPfS_S_i
        .type           _Z20add_floats_of_lengthPfS_S_i,@function
        .size           _Z20add_floats_of_lengthPfS_S_i,(.L_x_5 - _Z20add_floats_of_lengthPfS_S_i)
        .other          _Z20add_floats_of_lengthPfS_S_i,@"STO_CUDA_ENTRY STV_DEFAULT"
_Z20add_floats_of_lengthPfS_S_i:
.text._Z20add_floats_of_lengthPfS_S_i:
[----:B------:R-:W-:Y:S01]  /*0000*/  LDC R1, c[0x0][0x37c] ;  /* 0x0000df00ff017b82 */ /* 0x000fe20000000800 */
[----:B------:R-:W0:Y:S01]  /*0010*/  S2R R3, SR_CTAID.X ;  /* 0x0000000000037919 */ /* 0x000e220000002500 */
[----:B------:R-:W1:Y:S06]  /*0020*/  LDCU UR4, c[0x0][0x360] ;  /* 0x00006c00ff0477ac */ /* 0x000e6c0008000800 */
[----:B------:R-:W1:Y:S01]  /*0030*/  LDC R0, c[0x0][0x370] ;  /* 0x0000dc00ff007b82 */ /* 0x000e620000000800 */
[----:B------:R-:W0:Y:S01]  /*0040*/  S2R R2, SR_TID.X ;  /* 0x0000000000027919 */ /* 0x000e220000002100 */
[----:B------:R-:W2:Y:S01]  /*0050*/  LDCU UR6, c[0x0][0x398] ;  /* 0x00007300ff0677ac */ /* 0x000ea20008000800 */
[----:B-1----:R-:W-:-:S02]  /*0060*/  IMAD R0, R0, UR4, RZ ;  /* 0x0000000400007c24 */ /* 0x002fc4000f8e02ff */
[----:B0-----:R-:W-:-:S05]  /*0070*/  IMAD R3, R3, UR4, R2 ;  /* 0x0000000403037c24 */ /* 0x001fca000f8e0202 */
[----:B--2---:R-:W-:-:S13]  /*0080*/  ISETP.GE.AND P0, PT, R3, UR6, PT ;  /* 0x0000000603007c0c */ /* 0x004fda000bf06270 */
[----:B------:R-:W-:Y:S05]  /*0090*/  @P0 EXIT ;  /* 0x000000000000094d */ /* 0x000fea0003800000 */
[----:B------:R-:W0:Y:S01]  /*00a0*/  I2F.U32.RP R8, R0 ;  /* 0x0000000000087306 */ /* 0x000e220000209000 */
[----:B------:R-:W-:Y:S01]  /*00b0*/  IADD3 R2, PT, PT, R0, R3, RZ ;  /* 0x0000000300027210 */ /* 0x000fe20007ffe0ff */
[----:B------:R-:W1:Y:S01]  /*00c0*/  LDCU.64 UR4, c[0x0][0x358] ;  /* 0x00006b00ff0477ac */ /* 0x000e620008000a00 */
[----:B------:R-:W-:Y:S01]  /*00d0*/  IADD3 R9, PT, PT, RZ, -R0, RZ ;  /* 0x80000000ff097210 */ /* 0x000fe20007ffe0ff */
[----:B------:R-:W-:Y:S01]  /*00e0*/  BSSY.RECONVERGENT B0, `(.L_x_0) ;  /* 0x000002b000007945 */ /* 0x000fe20003800200 */
[C---:B------:R-:W-:Y:S02]  /*00f0*/  ISETP.GE.AND P0, PT, R2.reuse, UR6, PT ;  /* 0x0000000602007c0c */ /* 0x040fe4000bf06270 */
[----:B------:R-:W-:Y:S02]  /*0100*/  VIMNMX R7, PT, PT, R2, UR6, !PT ;  /* 0x0000000602077c48 */ /* 0x000fe4000ffe0100 */
[----:B------:R-:W-:Y:S02]  /*0110*/  SEL R6, RZ, 0x1, P0 ;  /* 0x00000001ff067807 */ /* 0x000fe40000000000 */
[----:B------:R-:W-:-:S02]  /*0120*/  ISETP.NE.U32.AND P2, PT, R0, RZ, PT ;  /* 0x000000ff0000720c */ /* 0x000fc40003f45070 */
[----:B------:R-:W-:Y:S01]  /*0130*/  IADD3 R7, PT, PT, R7, -R2, -R6 ;  /* 0x8000000207077210 */ /* 0x000fe20007ffe806 */
[----:B0-----:R-:W0:Y:S02]  /*0140*/  MUFU.RCP R8, R8 ;  /* 0x0000000800087308 */ /* 0x001e240000001000 */
[----:B0-----:R-:W-:-:S06]  /*0150*/  IADD3 R4, PT, PT, R8, 0xffffffe, RZ ;  /* 0x0ffffffe08047810 */ /* 0x001fcc0007ffe0ff */
[----:B------:R0:W2:Y:S02]  /*0160*/  F2I.FTZ.U32.TRUNC.NTZ R5, R4 ;  /* 0x0000000400057305 */ /* 0x0000a4000021f000 */
[----:B0-----:R-:W-:Y:S02]  /*0170*/  HFMA2 R4, -RZ, RZ, 0, 0 ;  /* 0x00000000ff047431 */ /* 0x001fe400000001ff */
[----:B--2---:R-:W-:-:S04]  /*0180*/  IMAD R9, R9, R5, RZ ;  /* 0x0000000509097224 */ /* 0x004fc800078e02ff */
[----:B------:R-:W-:-:S06]  /*0190*/  IMAD.HI.U32 R8, R5, R9, R4 ;  /* 0x0000000905087227 */ /* 0x000fcc00078e0004 */
[----:B------:R-:W-:-:S05]  /*01a0*/  IMAD.HI.U32 R5, R8, R7, RZ ;  /* 0x0000000708057227 */ /* 0x000fca00078e00ff */
[----:B------:R-:W-:-:S05]  /*01b0*/  IADD3 R2, PT, PT, -R5, RZ, RZ ;  /* 0x000000ff05027210 */ /* 0x000fca0007ffe1ff */
[----:B------:R-:W-:-:S05]  /*01c0*/  IMAD R7, R0, R2, R7 ;  /* 0x0000000200077224 */ /* 0x000fca00078e0207 */
[----:B------:R-:W-:-:S13]  /*01d0*/  ISETP.GE.U32.AND P0, PT, R7, R0, PT ;  /* 0x000000000700720c */ /* 0x000fda0003f06070 */
[----:B------:R-:W-:Y:S02]  /*01e0*/  @P0 IADD3 R7, PT, PT, -R0, R7, RZ ;  /* 0x0000000700070210 */ /* 0x000fe40007ffe1ff */
[----:B------:R-:W-:Y:S02]  /*01f0*/  @P0 IADD3 R5, PT, PT, R5, 0x1, RZ ;  /* 0x0000000105050810 */ /* 0x000fe40007ffe0ff */
[----:B------:R-:W-:-:S13]  /*0200*/  ISETP.GE.U32.AND P1, PT, R7, R0, PT ;  /* 0x000000000700720c */ /* 0x000fda0003f26070 */
[----:B------:R-:W-:Y:S02]  /*0210*/  @P1 IADD3 R5, PT, PT, R5, 0x1, RZ ;  /* 0x0000000105051810 */ /* 0x000fe40007ffe0ff */
[----:B------:R-:W-:-:S04]  /*0220*/  @!P2 LOP3.LUT R5, RZ, R0, RZ, 0x33, !PT ;  /* 0x00000000ff05a212 */ /* 0x000fc800078e33ff */
[----:B------:R-:W-:-:S04]  /*0230*/  IADD3 R2, PT, PT, R6, R5, RZ ;  /* 0x0000000506027210 */ /* 0x000fc80007ffe0ff */
[C---:B------:R-:W-:Y:S02]  /*0240*/  LOP3.LUT R4, R2.reuse, 0x3, RZ, 0xc0, !PT ;  /* 0x0000000302047812 */ /* 0x040fe400078ec0ff */
[----:B------:R-:W-:Y:S02]  /*0250*/  ISETP.GE.U32.AND P1, PT, R2, 0x3, PT ;  /* 0x000000030200780c */ /* 0x000fe40003f26070 */
[----:B------:R-:W-:-:S13]  /*0260*/  ISETP.NE.AND P0, PT, R4, 0x3, PT ;  /* 0x000000030400780c */ /* 0x000fda0003f05270 */
[----:B-1----:R-:W-:Y:S05]  /*0270*/  @!P0 BRA `(.L_x_1) ;  /* 0x0000000000448947 */ /* 0x002fea0003800000 */
[----:B------:R-:W0:Y:S01]  /*0280*/  LDC.64 R4, c[0x0][0x390] ;  /* 0x0000e400ff047b82 */ /* 0x000e220000000a00 */
[----:B------:R-:W-:-:S04]  /*0290*/  IADD3 R2, PT, PT, R2, 0x1, RZ ;  /* 0x0000000102027810 */ /* 0x000fc80007ffe0ff */
[----:B------:R-:W-:-:S03]  /*02a0*/  LOP3.LUT R2, R2, 0x3, RZ, 0xc0, !PT ;  /* 0x0000000302027812 */ /* 0x000fc600078ec0ff */
[----:B------:R-:W1:Y:S01]  /*02b0*/  LDC.64 R6, c[0x0][0x380] ;  /* 0x0000e000ff067b82 */ /* 0x000e620000000a00 */
[----:B------:R-:W-:-:S07]  /*02c0*/  IADD3 R2, PT, PT, -R2, RZ, RZ ;  /* 0x000000ff02027210 */ /* 0x000fce0007ffe1ff */
[----:B------:R-:W2:Y:S02]  /*02d0*/  LDC.64 R8, c[0x0][0x388] ;  /* 0x0000e200ff087b82 */ /* 0x000ea40000000a00 */
.L_x_2:
[----:B--2---:R-:W-:-:S04]  /*02e0*/  IMAD.WIDE R12, R3, 0x4, R8 ;  /* 0x00000004030c7825 */ /* 0x004fc800078e0208 */
[C---:B-1----:R-:W-:Y:S02]  /*02f0*/  IMAD.WIDE R14, R3.reuse, 0x4, R6 ;  /* 0x00000004030e7825 */ /* 0x042fe400078e0206 */
[----:B------:R-:W2:Y:S04]  /*0300*/  LDG.E R13, desc[UR4][R12.64] ;  /* 0x000000040c0d7981 */ /* 0x000ea8000c1e1900 */
[----:B------:R-:W2:Y:S01]  /*0310*/  LDG.E R14, desc[UR4][R14.64] ;  /* 0x000000040e0e7981 */ /* 0x000ea2000c1e1900 */
[----:B0--3--:R-:W-:Y:S01]  /*0320*/  IMAD.WIDE R10, R3, 0x4, R4 ;  /* 0x00000004030a7825 */ /* 0x009fe200078e0204 */
[----:B------:R-:W-:Y:S02]  /*0330*/  IADD3 R2, PT, PT, R2, 0x1, RZ ;  /* 0x0000000102027810 */ /* 0x000fe40007ffe0ff */
[----:B------:R-:W-:-:S02]  /*0340*/  IADD3 R3, PT, PT, R0, R3, RZ ;  /* 0x0000000300037210 */ /* 0x000fc40007ffe0ff */
[----:B------:R-:W-:Y:S01]  /*0350*/  ISETP.NE.AND P0, PT, R2, RZ, PT ;  /* 0x000000ff0200720c */ /* 0x000fe20003f05270 */
[----:B--2---:R-:W-:-:S05]  /*0360*/  FADD R17, R14, R13 ;  /* 0x0000000d0e117221 */ /* 0x004fca0000000000 */
[----:B------:R3:W-:Y:S07]  /*0370*/  STG.E desc[UR4][R10.64], R17 ;  /* 0x000000110a007986 */ /* 0x0007ee000c101904 */
[----:B------:R-:W-:Y:S05]  /*0380*/  @P0 BRA `(.L_x_2) ;  /* 0xfffffffc00d40947 */ /* 0x000fea000383ffff */
.L_x_1:
[----:B------:R-:W-:Y:S05]  /*0390*/  BSYNC.RECONVERGENT B0 ;  /* 0x0000000000007941 */ /* 0x000fea0003800200 */
.L_x_0:
[----:B------:R-:W-:Y:S05]  /*03a0*/  @!P1 EXIT ;  /* 0x000000000000994d */ /* 0x000fea0003800000 */
.L_x_3:
[----:B------:R-:W3:Y:S08]  /*03b0*/  LDC.64 R4, c[0x0][0x380] ;  /* 0x0000e000ff047b82 */ /* 0x000ef00000000a00 */
[----:B------:R-:W0:Y:S01]  /*03c0*/  LDC.64 R6, c[0x0][0x388] ;  /* 0x0000e200ff067b82 */ /* 0x000e220000000a00 */
[----:B---3--:R-:W-:-:S07]  /*03d0*/  IMAD.WIDE R10, R3, 0x4, R4 ;  /* 0x00000004030a7825 */ /* 0x008fce00078e0204 */
[----:B------:R-:W1:Y:S01]  /*03e0*/  LDC.64 R4, c[0x0][0x390] ;  /* 0x0000e400ff047b82 */ /* 0x000e620000000a00 */
[----:B--2---:R-:W2:Y:S01]  /*03f0*/  LDG.E R2, desc[UR4][R10.64] ;  /* 0x000000040a027981 */ /* 0x004ea2000c1e1900 */
[----:B0-----:R-:W-:-:S05]  /*0400*/  IMAD.WIDE R12, R3, 0x4, R6 ;  /* 0x00000004030c7825 */ /* 0x001fca00078e0206 */
[----:B------:R-:W2:Y:S01]  /*0410*/  LDG.E R7, desc[UR4][R12.64] ;  /* 0x000000040c077981 */ /* 0x000ea2000c1e1900 */
[----:B-1----:R-:W-:-:S04]  /*0420*/  IMAD.WIDE R16, R3, 0x4, R4 ;  /* 0x0000000403107825 */ /* 0x002fc800078e0204 */
[----:B------:R-:W-:-:S04]  /*0430*/  IMAD.WIDE R4, R0, 0x4, R10 ;  /* 0x0000000400047825 */ /* 0x000fc800078e020a */
[----:B--2---:R-:W-:Y:S01]  /*0440*/  FADD R19, R2, R7 ;  /* 0x0000000702137221 */ /* 0x004fe20000000000 */
[----:B------:R-:W-:-:S04]  /*0450*/  IMAD.WIDE R6, R0, 0x4, R12 ;  /* 0x0000000400067825 */ /* 0x000fc800078e020c */
[----:B------:R0:W-:Y:S04]  /*0460*/  STG.E desc[UR4][R16.64], R19 ;  /* 0x0000001310007986 */ /* 0x0001e8000c101904 */
[----:B------:R-:W2:Y:S04]  /*0470*/  LDG.E R2, desc[UR4][R4.64] ;  /* 0x0000000404027981 */ /* 0x000ea8000c1e1900 */
[----:B------:R-:W2:Y:S01]  /*0480*/  LDG.E R15, desc[UR4][R6.64] ;  /* 0x00000004060f7981 */ /* 0x000ea2000c1e1900 */
[----:B------:R-:W-:-:S04]  /*0490*/  IMAD.WIDE R8, R0, 0x4, R16 ;  /* 0x0000000400087825 */ /* 0x000fc800078e0210 */
[----:B------:R-:W-:-:S04]  /*04a0*/  IMAD.WIDE R10, R0, 0x4, R4 ;  /* 0x00000004000a7825 */ /* 0x000fc800078e0204 */
[----:B------:R-:W-:-:S04]  /*04b0*/  IMAD.WIDE R12, R0, 0x4, R6 ;  /* 0x00000004000c7825 */ /* 0x000fc800078e0206 */
[----:B--2---:R-:W-:-:S05]  /*04c0*/  FADD R21, R2, R15 ;  /* 0x0000000f02157221 */ /* 0x004fca0000000000 */
        /* <DEDUP_REMOVED lines=8> */
[----:B------:R-:W1:Y:S04]  /*0550*/  LDG.E R4, desc[UR4][R4.64] ;  /* 0x0000000404047981 */ /* 0x000e68000c1e1900 */
[----:B------:R-:W1:Y:S01]  /*0560*/  LDG.E R7, desc[UR4][R6.64] ;  /* 0x0000000406077981 */ /* 0x000e62000c1e1900 */
[C---:B0-----:R-:W-:Y:S01]  /*0570*/  IMAD.WIDE R16, R0.reuse, 0x4, R14 ;  /* 0x0000000400107825 */ /* 0x041fe200078e020e */
[----:B------:R-:W-:-:S04]  /*0580*/  LEA R3, R0, R3, 0x2 ;  /* 0x0000000300037211 */ /* 0x000fc800078e10ff */
[----:B------:R-:W-:Y:S01]  /*0590*/  ISETP.GE.AND P0, PT, R3, UR6, PT ;  /* 0x0000000603007c0c */ /* 0x000fe2000bf06270 */
[----:B-1----:R-:W-:-:S05]  /*05a0*/  FADD R9, R4, R7 ;  /* 0x0000000704097221 */ /* 0x002fca0000000000 */
[----:B------:R2:W-:Y:S07]  /*05b0*/  STG.E desc[UR4][R16.64], R9 ;  /* 0x0000000910007986 */ /* 0x0005ee000c101904 */
[----:B------:R-:W-:Y:S05]  /*05c0*/  @!P0 BRA `(.L_x_3) ;  /* 0xfffffffc00788947 */ /* 0x000fea000383ffff */
[----:B------:R-:W-:Y:S05]  /*05d0*/  EXIT ;  /* 0x000000000000794d */ /* 0x000fea0003800000 */
.L_x_4:
[----:B------:R-:W-:-:S00]  /*05e0*/  BRA `(.L_x_4) ;  /* 0xfffffffc00fc7947 */ /* 0x000fc0000383ffff */
[----:B------:R-:W-:-:S00]  /*05f0*/  NOP ;  /* 0x0000000000007918 */ /* 0x000fc00000000000 */
        /* <DEDUP_REMOVED lines=8> */
.L_x_5:


//--------------------- .nv.shared.reserved.0     --------------------------
	.section	.nv.shared.reserved.0,"aw",@nobits
	.weak		__nv_reservedSMEM_offset_0_alias
	.size		__nv_reservedSMEM_offset_0_alias, 0, 64
	.other		__nv_reservedSMEM_offset_0_alias,@"STO_CUDA_RESERVED_SHARED STV_DEFAULT"
__nv_reservedSMEM_offset_0_alias:
	.zero		0
	.zero		64


//--------------------- .nv.constant0._Z20add_floats_of_lengthPfS_S_i --------------------------
	.section	.nv.constant0._Z20add_floats_of_lengthPfS_S_i,"a",@progbits
	.sectionflags	@""
	.align	4
.nv.constant0._Z20add_floats_of_lengthPfS_S_i:
	.zero		924


//--------------------- SYMBOLS --------------------------

	.type		.nv.reservedSmem.offset0,@object
	.size		.nv.reservedSmem.offset0,0x4
